	.headerflags	@"EF_CUDA_TEXMODE_UNIFIED EF_CUDA_64BIT_ADDRESS EF_CUDA_SM86 EF_CUDA_VIRTUAL_SM(EF_CUDA_SM86)"
	.elftype	@"ET_EXEC"


//--------------------- .nv.info                  --------------------------
	.section	.nv.info,"",@"SHT_CUDA_INFO"
	.align	4


	//----- nvinfo : EIATTR_REGCOUNT
	.align		4
        /*0000*/ 	.byte	0x04, 0x2f
        /*0002*/ 	.short	(.L_3 - .L_2)
	.align		4
.L_2:
        /*0004*/ 	.word	index@(l2norm_fwd_kernel)
        /*0008*/ 	.word	0x0000003b


	//----- nvinfo : EIATTR_MAX_STACK_SIZE
	.align		4
.L_3:
        /*000c*/ 	.byte	0x04, 0x23
        /*000e*/ 	.short	(.L_5 - .L_4)
	.align		4
.L_4:
        /*0010*/ 	.word	index@(l2norm_fwd_kernel)
        /*0014*/ 	.word	0x00000000


	//----- nvinfo : EIATTR_MIN_STACK_SIZE
	.align		4
.L_5:
        /*0018*/ 	.byte	0x04, 0x12
        /*001a*/ 	.short	(.L_7 - .L_6)
	.align		4
.L_6:
        /*001c*/ 	.word	index@(l2norm_fwd_kernel)
        /*0020*/ 	.word	0x00000000


	//----- nvinfo : EIATTR_FRAME_SIZE
	.align		4
.L_7:
        /*0024*/ 	.byte	0x04, 0x11
        /*0026*/ 	.short	(.L_9 - .L_8)
	.align		4
.L_8:
        /*0028*/ 	.word	index@(l2norm_fwd_kernel)
        /*002c*/ 	.word	0x00000000
.L_9:


//--------------------- .nv.info.l2norm_fwd_kernel --------------------------
	.section	.nv.info.l2norm_fwd_kernel,"",@"SHT_CUDA_INFO"
	.align	4


	//----- nvinfo : EIATTR_CUDA_API_VERSION
	.align		4
        /*0000*/ 	.byte	0x04, 0x37
        /*0002*/ 	.short	(.L_11 - .L_10)
.L_10:
        /*0004*/ 	.word	0x0000007b


	//----- nvinfo : EIATTR_SW2861232_WAR
	.align		4
.L_11:
        /*0008*/ 	.byte	0x01, 0x35
	.zero		2


	//----- nvinfo : EIATTR_PARAM_CBANK
	.align		4
        /*000c*/ 	.byte	0x04, 0x0a
        /*000e*/ 	.short	(.L_13 - .L_12)
	.align		4
.L_12:
        /*0010*/ 	.word	index@(.nv.constant0.l2norm_fwd_kernel)
        /*0014*/ 	.short	0x0160
        /*0016*/ 	.short	0x001c


	//----- nvinfo : EIATTR_CBANK_PARAM_SIZE
	.align		4
.L_13:
        /*0018*/ 	.byte	0x03, 0x19
        /*001a*/ 	.short	0x001c


	//----- nvinfo : EIATTR_KPARAM_INFO
	.align		4
        /*001c*/ 	.byte	0x04, 0x17
        /*001e*/ 	.short	(.L_15 - .L_14)
.L_14:
        /*0020*/ 	.word	0x00000000
        /*0024*/ 	.short	0x0003
        /*0026*/ 	.short	0x0018
        /*0028*/ 	.byte	0x00, 0xf0, 0x11, 0x00


	//----- nvinfo : EIATTR_KPARAM_INFO
	.align		4
.L_15:
        /*002c*/ 	.byte	0x04, 0x17
        /*002e*/ 	.short	(.L_17 - .L_16)
.L_16:
        /*0030*/ 	.word	0x00000000
        /*0034*/ 	.short	0x0002
        /*0036*/ 	.short	0x0010
        /*0038*/ 	.byte	0x00, 0xf0, 0x21, 0x00


	//----- nvinfo : EIATTR_KPARAM_INFO
	.align		4
.L_17:
        /*003c*/ 	.byte	0x04, 0x17
        /*003e*/ 	.short	(.L_19 - .L_18)
.L_18:
        /*0040*/ 	.word	0x00000000
        /*0044*/ 	.short	0x0001
        /*0046*/ 	.short	0x0008
        /*0048*/ 	.byte	0x00, 0xf0, 0x21, 0x00


	//----- nvinfo : EIATTR_KPARAM_INFO
	.align		4
.L_19:
        /*004c*/ 	.byte	0x04, 0x17
        /*004e*/ 	.short	(.L_21 - .L_20)
.L_20:
        /*0050*/ 	.word	0x00000000
        /*0054*/ 	.short	0x0000
        /*0056*/ 	.short	0x0000
        /*0058*/ 	.byte	0x00, 0xf0, 0x21, 0x00


	//----- nvinfo : EIATTR_MAXREG_COUNT
	.align		4
.L_21:
        /*005c*/ 	.byte	0x03, 0x1b
        /*005e*/ 	.short	0x00ff


	//----- nvinfo : EIATTR_COOP_GROUP_MASK_REGIDS
	.align		4
        /*0060*/ 	.byte	0x04, 0x29
        /*0062*/ 	.short	(.L_23 - .L_22)


	//   ....[0]....
.L_22:
        /*0064*/ 	.word	0xffffffff


	//   ....[1]....
        /*0068*/ 	.word	0xffffffff


	//   ....[2]....
        /*006c*/ 	.word	0xffffffff


	//   ....[3]....
        /*0070*/ 	.word	0xffffffff


	//   ....[4]....
        /*0074*/ 	.word	0xffffffff


	//   ....[5]....
        /*0078*/ 	.word	0xffffffff


	//   ....[6]....
        /*007c*/ 	.word	0xffffffff


	//   ....[7]....
        /*0080*/ 	.word	0xffffffff


	//   ....[8]....
        /*0084*/ 	.word	0xffffffff


	//   ....[9]....
        /*0088*/ 	.word	0xffffffff


	//   ....[10]....
        /*008c*/ 	.word	0xffffffff


	//   ....[11]....
        /*0090*/ 	.word	0xffffffff


	//   ....[12]....
        /*0094*/ 	.word	0xffffffff


	//   ....[13]....
        /*0098*/ 	.word	0xffffffff


	//   ....[14]....
        /*009c*/ 	.word	0xffffffff


	//   ....[15]....
        /*00a0*/ 	.word	0xffffffff


	//----- nvinfo : EIATTR_COOP_GROUP_INSTR_OFFSETS
	.align		4
.L_23:
        /*00a4*/ 	.byte	0x04, 0x28
        /*00a6*/ 	.short	(.L_25 - .L_24)


	//   ....[0]....
.L_24:
        /*00a8*/ 	.word	0x00000660


	//   ....[1]....
        /*00ac*/ 	.word	0x00000740


	//   ....[2]....
        /*00b0*/ 	.word	0x000007b0


	//   ....[3]....
        /*00b4*/ 	.word	0x000007f0


	//   ....[4]....
        /*00b8*/ 	.word	0x00000800


	//   ....[5]....
        /*00bc*/ 	.word	0x00000820


	//   ....[6]....
        /*00c0*/ 	.word	0x00000840


	//   ....[7]....
        /*00c4*/ 	.word	0x00000870


	//   ....[8]....
        /*00c8*/ 	.word	0x00000880


	//   ....[9]....
        /*00cc*/ 	.word	0x000008a0


	//   ....[10]....
        /*00d0*/ 	.word	0x000008c0


	//   ....[11]....
        /*00d4*/ 	.word	0x000008f0


	//   ....[12]....
        /*00d8*/ 	.word	0x00000900


	//   ....[13]....
        /*00dc*/ 	.word	0x00000920


	//   ....[14]....
        /*00e0*/ 	.word	0x00000940


	//   ....[15]....
        /*00e4*/ 	.word	0x00000980


	//----- nvinfo : EIATTR_EXIT_INSTR_OFFSETS
	.align		4
.L_25:
        /*00e8*/ 	.byte	0x04, 0x1c
        /*00ea*/ 	.short	(.L_27 - .L_26)


	//   ....[0]....
.L_26:
        /*00ec*/ 	.word	0x000010c0


	//   ....[1]....
        /*00f0*/ 	.word	0x00001120


	//----- nvinfo : EIATTR_MAX_THREADS
	.align		4
.L_27:
        /*00f4*/ 	.byte	0x04, 0x05
        /*00f6*/ 	.short	(.L_29 - .L_28)
.L_28:
        /*00f8*/ 	.word	0x00000020
        /*00fc*/ 	.word	0x00000001
        /*0100*/ 	.word	0x00000001
.L_29:


//--------------------- .nv.rel.action            --------------------------
	.section	.nv.rel.action,"",@"SHT_CUDA_RELOCINFO"
	.align	8
	.sectionentsize	8
        /*0000*/ 	.byte	0x73, 0x00, 0x00, 0x00, 0x00, 0x00, 0x00, 0x00, 0x00, 0x00, 0x00, 0x11, 0x25, 0x00, 0x05, 0x36


//--------------------- .nv.constant0.l2norm_fwd_kernel --------------------------
	.section	.nv.constant0.l2norm_fwd_kernel,"a",@progbits
	.align	4
.nv.constant0.l2norm_fwd_kernel:
	.zero		380


//--------------------- .text.l2norm_fwd_kernel   --------------------------
	.section	.text.l2norm_fwd_kernel,"ax",@progbits
	.sectionflags	@"SHF_BARRIERS=1"
	.sectioninfo	@"SHI_REGISTERS=59"
	.align	128
        .global         l2norm_fwd_kernel
        .type           l2norm_fwd_kernel,@function
        .size           l2norm_fwd_kernel,(.L_x_1 - l2norm_fwd_kernel)
        .other          l2norm_fwd_kernel,@"STO_CUDA_ENTRY STV_DEFAULT"
l2norm_fwd_kernel:
.text.l2norm_fwd_kernel:
[----:B------:R-:W-:-:S02]  /*0000*/  MOV R1, c[0x0][0x28] ;  /* 0x00000a0000017a02 */ /* 0x000fc40000000f00 */
[----:B------:R-:W0:Y:S01]  /*0010*/  S2R R2, SR_TID.X ;  /* 0x0000000000027919 */ /* 0x000e220000002100 */
[----:B------:R-:W-:Y:S01]  /*0020*/  CS2R R28, SRZ ;  /* 0x00000000001c7805 */ /* 0x000fe2000001ff00 */
[----:B------:R-:W-:Y:S01]  /*0030*/  CS2R R30, SRZ ;  /* 0x00000000001e7805 */ /* 0x000fe2000001ff00 */
[----:B------:R-:W-:Y:S01]  /*0040*/  ULDC.64 UR4, c[0x0][0x118] ;  /* 0x0000460000047ab9 */ /* 0x000fe20000000a00 */
[----:B------:R-:W1:Y:S01]  /*0050*/  S2R R23, SR_CTAID.X ;  /* 0x0000000000177919 */ /* 0x000e620000002500 */
[----:B------:R-:W-:Y:S01]  /*0060*/  CS2R R12, SRZ ;  /* 0x00000000000c7805 */ /* 0x000fe2000001ff00 */
[----:B------:R-:W-:Y:S01]  /*0070*/  CS2R R14, SRZ ;  /* 0x00000000000e7805 */ /* 0x000fe2000001ff00 */
[----:B0-----:R-:W-:Y:S02]  /*0080*/  SHF.R.U32.HI R16, RZ, 0x4, R2 ;  /* 0x00000004ff107819 */ /* 0x001fe40000011602 */
[----:B------:R-:W-:Y:S02]  /*0090*/  SHF.L.U32 R0, R2, 0x3, RZ ;  /* 0x0000000302007819 */ /* 0x000fe400000006ff */
[----:B-1----:R-:W-:-:S02]  /*00a0*/  SHF.L.U32 R23, R23, 0x3, RZ ;  /* 0x0000000317177819 */ /* 0x002fc400000006ff */
[----:B------:R-:W-:Y:S02]  /*00b0*/  SGXT.U32 R16, R16, 0x1 ;  /* 0x000000011010781a */ /* 0x000fe40000000000 */
[----:B------:R-:W-:Y:S02]  /*00c0*/  LOP3.LUT R8, R0, 0x78, RZ, 0xc0, !PT ;  /* 0x0000007800087812 */ /* 0x000fe400078ec0ff */
[----:B------:R-:W-:Y:S02]  /*00d0*/  LOP3.LUT R21, R23, R16, RZ, 0xfc, !PT ;  /* 0x0000001017157212 */ /* 0x000fe400078efcff */
[----:B------:R-:W-:Y:S01]  /*00e0*/  SHF.R.S32.HI R0, RZ, 0x1f, R23 ;  /* 0x0000001fff007819 */ /* 0x000fe20000011417 */
[----:B------:R-:W-:Y:S01]  /*00f0*/  IMAD.WIDE.U32 R8, R8, 0x2, RZ ;  /* 0x0000000208087825 */ /* 0x000fe200078e00ff */
[C---:B------:R-:W-:Y:S02]  /*0100*/  ISETP.GE.U32.AND P3, PT, R21.reuse, 0xf80, PT ;  /* 0x00000f801500780c */ /* 0x040fe40003f66070 */
[----:B------:R-:W-:-:S02]  /*0110*/  SHF.L.U32 R5, R21, 0x8, RZ ;  /* 0x0000000815057819 */ /* 0x000fc400000006ff */
[----:B------:R-:W-:Y:S02]  /*0120*/  LOP3.LUT R3, R23, 0x2, R16, 0xfe, !PT ;  /* 0x0000000217037812 */ /* 0x000fe400078efe10 */
[----:B------:R-:W-:Y:S02]  /*0130*/  SHF.L.U64.HI R21, R21, 0x8, R0 ;  /* 0x0000000815157819 */ /* 0x000fe40000010200 */
[----:B------:R-:W-:Y:S02]  /*0140*/  LOP3.LUT R22, R5, R8, RZ, 0xfc, !PT ;  /* 0x0000000805167212 */ /* 0x000fe400078efcff */
[----:B------:R-:W-:Y:S02]  /*0150*/  ISETP.GE.U32.AND.EX P3, PT, R0, RZ, PT, P3 ;  /* 0x000000ff0000720c */ /* 0x000fe40003f66130 */
[----:B------:R-:W-:Y:S02]  /*0160*/  SHF.L.U32 R17, R3, 0x8, RZ ;  /* 0x0000000803117819 */ /* 0x000fe400000006ff */
[----:B------:R-:W-:-:S02]  /*0170*/  LOP3.LUT R21, R21, R9, RZ, 0xfc, !PT ;  /* 0x0000000915157212 */ /* 0x000fc400078efcff */
[----:B------:R-:W-:Y:S02]  /*0180*/  IADD3 R6, P0, R22, c[0x0][0x160], RZ ;  /* 0x0000580016067a10 */ /* 0x000fe40007f1e0ff */
[C---:B------:R-:W-:Y:S02]  /*0190*/  ISETP.GE.U32.AND P2, PT, R3.reuse, 0xf80, PT ;  /* 0x00000f800300780c */ /* 0x040fe40003f46070 */
[----:B------:R-:W-:Y:S02]  /*01a0*/  SHF.L.U64.HI R3, R3, 0x8, R0 ;  /* 0x0000000803037819 */ /* 0x000fe40000010200 */
[----:B------:R-:W-:Y:S02]  /*01b0*/  LOP3.LUT R17, R17, R8, RZ, 0xfc, !PT ;  /* 0x0000000811117212 */ /* 0x000fe400078efcff */
[----:B------:R-:W-:Y:S02]  /*01c0*/  IADD3.X R7, R21, c[0x0][0x164], RZ, P0, !PT ;  /* 0x0000590015077a10 */ /* 0x000fe400007fe4ff */
[----:B------:R-:W-:-:S02]  /*01d0*/  ISETP.GE.U32.AND.EX P2, PT, R0, RZ, PT, P2 ;  /* 0x000000ff0000720c */ /* 0x000fc40003f46120 */
[----:B------:R-:W-:Y:S01]  /*01e0*/  LOP3.LUT R3, R3, R9, RZ, 0xfc, !PT ;  /* 0x0000000903037212 */ /* 0x000fe200078efcff */
[----:B------:R0:W2:Y:S01]  /*01f0*/  @!P3 LDG.E.128 R28, [R6.64] ;  /* 0x00000004061cb981 */ /* 0x0000a2000c1e1d00 */
[----:B------:R-:W-:Y:S02]  /*0200*/  IADD3 R10, P1, R17, c[0x0][0x160], RZ ;  /* 0x00005800110a7a10 */ /* 0x000fe40007f3e0ff */
[----:B------:R-:W-:Y:S02]  /*0210*/  LOP3.LUT R25, R23, 0x4, R16, 0xfe, !PT ;  /* 0x0000000417197812 */ /* 0x000fe400078efe10 */
[----:B------:R-:W-:Y:S02]  /*0220*/  IADD3.X R11, R3, c[0x0][0x164], RZ, P1, !PT ;  /* 0x00005900030b7a10 */ /* 0x000fe40000ffe4ff */
[C---:B------:R-:W-:Y:S02]  /*0230*/  SHF.L.U32 R19, R25.reuse, 0x8, RZ ;  /* 0x0000000819137819 */ /* 0x040fe400000006ff */
[C---:B------:R-:W-:Y:S01]  /*0240*/  ISETP.GE.U32.AND P1, PT, R25.reuse, 0xf80, PT ;  /* 0x00000f801900780c */ /* 0x040fe20003f26070 */
[----:B------:R1:W3:Y:S01]  /*0250*/  @!P2 LDG.E.128 R12, [R10.64] ;  /* 0x000000040a0ca981 */ /* 0x0002e2000c1e1d00 */
[----:B------:R-:W-:-:S02]  /*0260*/  SHF.L.U64.HI R25, R25, 0x8, R0 ;  /* 0x0000000819197819 */ /* 0x000fc40000010200 */
[----:B------:R-:W-:Y:S02]  /*0270*/  LOP3.LUT R20, R19, R8, RZ, 0xfc, !PT ;  /* 0x0000000813147212 */ /* 0x000fe400078efcff */
[----:B------:R-:W-:Y:S02]  /*0280*/  ISETP.GE.U32.AND.EX P1, PT, R0, RZ, PT, P1 ;  /* 0x000000ff0000720c */ /* 0x000fe40003f26110 */
[----:B------:R-:W-:Y:S02]  /*0290*/  LOP3.LUT R27, R23, 0x6, R16, 0xfe, !PT ;  /* 0x00000006171b7812 */ /* 0x000fe400078efe10 */
[----:B------:R-:W-:Y:S02]  /*02a0*/  LOP3.LUT R16, R25, R9, RZ, 0xfc, !PT ;  /* 0x0000000919107212 */ /* 0x000fe400078efcff */
[----:B------:R-:W-:Y:S02]  /*02b0*/  IADD3 R32, P4, R20, c[0x0][0x160], RZ ;  /* 0x0000580014207a10 */ /* 0x000fe40007f9e0ff */
[----:B------:R-:W-:-:S02]  /*02c0*/  ISETP.GE.U32.AND P0, PT, R27, 0xf80, PT ;  /* 0x00000f801b00780c */ /* 0x000fc40003f06070 */
[C---:B------:R-:W-:Y:S01]  /*02d0*/  SHF.L.U32 R19, R27.reuse, 0x8, RZ ;  /* 0x000000081b137819 */ /* 0x040fe200000006ff */
[----:B------:R-:W-:Y:S01]  /*02e0*/  CS2R R4, SRZ ;  /* 0x0000000000047805 */ /* 0x000fe2000001ff00 */
[----:B0-----:R-:W-:Y:S01]  /*02f0*/  CS2R R6, SRZ ;  /* 0x0000000000067805 */ /* 0x001fe2000001ff00 */
[----:B------:R-:W-:Y:S02]  /*0300*/  IADD3.X R33, R16, c[0x0][0x164], RZ, P4, !PT ;  /* 0x0000590010217a10 */ /* 0x000fe400027fe4ff */
[----:B-1----:R-:W-:Y:S02]  /*0310*/  SHF.L.U64.HI R11, R27, 0x8, R0 ;  /* 0x000000081b0b7819 */ /* 0x002fe40000010200 */
[----:B------:R-:W-:Y:S01]  /*0320*/  LOP3.LUT R19, R19, R8, RZ, 0xfc, !PT ;  /* 0x0000000813137212 */ /* 0x000fe200078efcff */
[----:B------:R3:W4:Y:S01]  /*0330*/  @!P1 LDG.E.128 R4, [R32.64] ;  /* 0x0000000420049981 */ /* 0x000722000c1e1d00 */
[----:B------:R-:W-:Y:S02]  /*0340*/  ISETP.GE.U32.AND.EX P0, PT, R0, RZ, PT, P0 ;  /* 0x000000ff0000720c */ /* 0x000fe40003f06100 */
[----:B------:R-:W-:-:S02]  /*0350*/  LOP3.LUT R18, R11, R9, RZ, 0xfc, !PT ;  /* 0x000000090b127212 */ /* 0x000fc400078efcff */
[----:B------:R-:W-:Y:S01]  /*0360*/  IADD3 R34, P4, R19, c[0x0][0x160], RZ ;  /* 0x0000580013227a10 */ /* 0x000fe20007f9e0ff */
[----:B------:R-:W-:Y:S01]  /*0370*/  CS2R R8, SRZ ;  /* 0x0000000000087805 */ /* 0x000fe2000001ff00 */
[----:B------:R-:W-:Y:S02]  /*0380*/  CS2R R10, SRZ ;  /* 0x00000000000a7805 */ /* 0x000fe4000001ff00 */
[----:B------:R-:W-:-:S05]  /*0390*/  IADD3.X R35, R18, c[0x0][0x164], RZ, P4, !PT ;  /* 0x0000590012237a10 */ /* 0x000fca00027fe4ff */
[----:B------:R0:W5:Y:S01]  /*03a0*/  @!P0 LDG.E.128 R8, [R34.64] ;  /* 0x0000000422088981 */ /* 0x000162000c1e1d00 */
[--C-:B--2---:R-:W-:Y:S02]  /*03b0*/  HADD2.F32 R26, -RZ, R28.reuse.H1_H1 ;  /* 0x3000001cff1a7230 */ /* 0x104fe40000004100 */
[----:B------:R-:W-:-:S03]  /*03c0*/  HADD2.F32 R24, -RZ, R28.H0_H0 ;  /* 0x2000001cff187230 */ /* 0x000fc60000004100 */
[----:B------:R-:W-:Y:S01]  /*03d0*/  FMUL R37, R26, R26 ;  /* 0x0000001a1a257220 */ /* 0x000fe20000400000 */
[----:B------:R-:W-:-:S03]  /*03e0*/  HADD2.F32 R27, -RZ, R29.H0_H0 ;  /* 0x2000001dff1b7230 */ /* 0x000fc60000004100 */
[----:B------:R-:W-:Y:S01]  /*03f0*/  FFMA R40, R24, R24, R37 ;  /* 0x0000001818287223 */ /* 0x000fe20000000025 */
[--C-:B---3--:R-:W-:Y:S02]  /*0400*/  HADD2.F32 R32, -RZ, R12.reuse.H0_H0 ;  /* 0x2000000cff207230 */ /* 0x108fe40000004100 */
[----:B------:R-:W-:Y:S01]  /*0410*/  HADD2.F32 R25, -RZ, R29.H1_H1 ;  /* 0x3000001dff197230 */ /* 0x000fe20000004100 */
[----:B------:R-:W-:Y:S01]  /*0420*/  FFMA R40, R27, R27, R40 ;  /* 0x0000001b1b287223 */ /* 0x000fe20000000028 */
[----:B------:R-:W-:Y:S02]  /*0430*/  HADD2.F32 R12, -RZ, R12.H1_H1 ;  /* 0x3000000cff0c7230 */ /* 0x000fe40000004100 */
[--C-:B------:R-:W-:Y:S01]  /*0440*/  HADD2.F32 R29, -RZ, R30.reuse.H0_H0 ;  /* 0x2000001eff1d7230 */ /* 0x100fe20000004100 */
[----:B------:R-:W-:Y:S02]  /*0450*/  FFMA R40, R25, R25, R40 ;  /* 0x0000001919287223 */ /* 0x000fe40000000028 */
[----:B------:R-:W-:Y:S01]  /*0460*/  FMUL R41, R12, R12 ;  /* 0x0000000c0c297220 */ /* 0x000fe20000400000 */
[----:B------:R-:W-:Y:S01]  /*0470*/  HADD2.F32 R28, -RZ, R30.H1_H1 ;  /* 0x3000001eff1c7230 */ /* 0x000fe20000004100 */
[----:B------:R-:W-:Y:S01]  /*0480*/  FFMA R43, R29, R29, R40 ;  /* 0x0000001d1d2b7223 */ /* 0x000fe20000000028 */
[----:B0-----:R-:W-:Y:S01]  /*0490*/  HADD2.F32 R34, -RZ, R13.H0_H0 ;  /* 0x2000000dff227230 */ /* 0x001fe20000004100 */
[----:B------:R-:W-:Y:S01]  /*04a0*/  FFMA R45, R32, R32, R41 ;  /* 0x00000020202d7223 */ /* 0x000fe20000000029 */
[--C-:B------:R-:W-:Y:S01]  /*04b0*/  HADD2.F32 R30, -RZ, R31.reuse.H1_H1 ;  /* 0x3000001fff1e7230 */ /* 0x100fe20000004100 */
[----:B------:R-:W-:Y:S01]  /*04c0*/  FFMA R42, R28, R28, R43 ;  /* 0x0000001c1c2a7223 */ /* 0x000fe2000000002b */
[----:B------:R-:W-:Y:S01]  /*04d0*/  HADD2.F32 R31, -RZ, R31.H0_H0 ;  /* 0x2000001fff1f7230 */ /* 0x000fe20000004100 */
[----:B------:R-:W-:Y:S01]  /*04e0*/  FFMA R44, R34, R34, R45 ;  /* 0x00000022222c7223 */ /* 0x000fe2000000002d */
[----:B------:R-:W-:-:S02]  /*04f0*/  HADD2.F32 R33, -RZ, R13.H1_H1 ;  /* 0x3000000dff217230 */ /* 0x000fc40000004100 */
[--C-:B----4-:R-:W-:Y:S02]  /*0500*/  HADD2.F32 R38, -RZ, R4.reuse.H1_H1 ;  /* 0x30000004ff267230 */ /* 0x110fe40000004100 */
[----:B------:R-:W-:-:S03]  /*0510*/  HADD2.F32 R36, -RZ, R4.H0_H0 ;  /* 0x20000004ff247230 */ /* 0x000fc60000004100 */
[----:B------:R-:W-:Y:S01]  /*0520*/  FMUL R41, R38, R38 ;  /* 0x0000002626297220 */ /* 0x000fe20000400000 */
[--C-:B------:R-:W-:Y:S02]  /*0530*/  HADD2.F32 R13, -RZ, R14.reuse.H1_H1 ;  /* 0x3000000eff0d7230 */ /* 0x100fe40000004100 */
[--C-:B------:R-:W-:Y:S01]  /*0540*/  HADD2.F32 R37, -RZ, R5.reuse.H1_H1 ;  /* 0x30000005ff257230 */ /* 0x100fe20000004100 */
[----:B------:R-:W-:Y:S01]  /*0550*/  FFMA R46, R36, R36, R41 ;  /* 0x00000024242e7223 */ /* 0x000fe20000000029 */
[----:B------:R-:W-:Y:S01]  /*0560*/  HADD2.F32 R14, -RZ, R14.H0_H0 ;  /* 0x2000000eff0e7230 */ /* 0x000fe20000004100 */
[----:B------:R-:W-:Y:S01]  /*0570*/  FFMA R45, R33, R33, R44 ;  /* 0x00000021212d7223 */ /* 0x000fe2000000002c */
[----:B------:R-:W-:Y:S01]  /*0580*/  HADD2.F32 R5, -RZ, R5.H0_H0 ;  /* 0x20000005ff057230 */ /* 0x000fe20000004100 */
[----:B------:R-:W-:Y:S01]  /*0590*/  FFMA R43, R31, R31, R42 ;  /* 0x0000001f1f2b7223 */ /* 0x000fe2000000002a */
[--C-:B-----5:R-:W-:Y:S02]  /*05a0*/  HADD2.F32 R4, -RZ, R8.reuse.H0_H0 ;  /* 0x20000008ff047230 */ /* 0x120fe40000004100 */
[----:B------:R-:W-:Y:S01]  /*05b0*/  HADD2.F32 R8, -RZ, R8.H1_H1 ;  /* 0x30000008ff087230 */ /* 0x000fe20000004100 */
[----:B------:R-:W-:Y:S01]  /*05c0*/  FFMA R46, R5, R5, R46 ;  /* 0x00000005052e7223 */ /* 0x000fe2000000002e */
[----:B------:R-:W-:Y:S01]  /*05d0*/  FFMA R42, R14, R14, R45 ;  /* 0x0000000e0e2a7223 */ /* 0x000fe2000000002d */
[----:B------:R-:W-:Y:S01]  /*05e0*/  FFMA R44, R30, R30, R43 ;  /* 0x0000001e1e2c7223 */ /* 0x000fe2000000002b */
[--C-:B------:R-:W-:Y:S01]  /*05f0*/  HADD2.F32 R35, -RZ, R15.reuse.H1_H1 ;  /* 0x3000000fff237230 */ /* 0x100fe20000004100 */
[----:B------:R-:W-:Y:S01]  /*0600*/  FMUL R41, R8, R8 ;  /* 0x0000000808297220 */ /* 0x000fe20000400000 */
[--C-:B------:R-:W-:Y:S01]  /*0610*/  HADD2.F32 R39, -RZ, R6.reuse.H1_H1 ;  /* 0x30000006ff277230 */ /* 0x100fe20000004100 */
[----:B------:R-:W-:Y:S01]  /*0620*/  FFMA R45, R37, R37, R46 ;  /* 0x00000025252d7223 */ /* 0x000fe2000000002e */
[----:B------:R-:W-:Y:S01]  /*0630*/  HADD2.F32 R15, -RZ, R15.H0_H0 ;  /* 0x2000000fff0f7230 */ /* 0x000fe20000004100 */
[----:B------:R-:W-:Y:S01]  /*0640*/  FFMA R42, R13, R13, R42 ;  /* 0x0000000d0d2a7223 */ /* 0x000fe2000000002a */
[----:B------:R-:W-:Y:S01]  /*0650*/  HADD2.F32 R6, -RZ, R6.H0_H0 ;  /* 0x20000006ff067230 */ /* 0x000fe20000004100 */
[----:B------:R-:W0:Y:S01]  /*0660*/  SHFL.BFLY PT, R49, R44, 0x8, 0x1f ;  /* 0x0d001f002c317f89 */ /* 0x000e2200000e0000 */
[--C-:B------:R-:W-:Y:S01]  /*0670*/  HADD2.F32 R40, -RZ, R9.reuse.H1_H1 ;  /* 0x30000009ff287230 */ /* 0x100fe20000004100 */
[----:B------:R-:W-:Y:S01]  /*0680*/  FFMA R48, R4, R4, R41 ;  /* 0x0000000404307223 */ /* 0x000fe20000000029 */
[----:B------:R-:W-:Y:S01]  /*0690*/  HADD2.F32 R9, -RZ, R9.H0_H0 ;  /* 0x20000009ff097230 */ /* 0x000fe20000004100 */
[----:B------:R-:W-:Y:S01]  /*06a0*/  FFMA R46, R6, R6, R45 ;  /* 0x00000006062e7223 */ /* 0x000fe2000000002d */
[----:B------:R-:W-:Y:S01]  /*06b0*/  FFMA R42, R15, R15, R42 ;  /* 0x0000000f0f2a7223 */ /* 0x000fe2000000002a */
[----:B------:R-:W-:-:S02]  /*06c0*/  HADD2.F32 R41, -RZ, R7.H0_H0 ;  /* 0x20000007ff297230 */ /* 0x000fc40000004100 */
[----:B------:R-:W-:Y:S01]  /*06d0*/  FFMA R47, R9, R9, R48 ;  /* 0x00000009092f7223 */ /* 0x000fe20000000030 */
[----:B------:R-:W-:Y:S01]  /*06e0*/  FFMA R46, R39, R39, R46 ;  /* 0x00000027272e7223 */ /* 0x000fe2000000002e */
[----:B------:R-:W-:Y:S01]  /*06f0*/  FFMA R45, R35, R35, R42 ;  /* 0x00000023232d7223 */ /* 0x000fe2000000002a */
[----:B------:R-:W-:Y:S01]  /*0700*/  HADD2.F32 R43, -RZ, R7.H1_H1 ;  /* 0x30000007ff2b7230 */ /* 0x000fe20000004100 */
[----:B------:R-:W-:Y:S01]  /*0710*/  FFMA R42, R40, R40, R47 ;  /* 0x00000028282a7223 */ /* 0x000fe2000000002f */
[--C-:B------:R-:W-:Y:S01]  /*0720*/  HADD2.F32 R7, -RZ, R10.reuse.H0_H0 ;  /* 0x2000000aff077230 */ /* 0x100fe20000004100 */
[----:B------:R-:W-:Y:S01]  /*0730*/  FFMA R46, R41, R41, R46 ;  /* 0x00000029292e7223 */ /* 0x000fe2000000002e */
[----:B------:R-:W1:Y:S01]  /*0740*/  SHFL.BFLY PT, R50, R45, 0x8, 0x1f ;  /* 0x0d001f002d327f89 */ /* 0x000e6200000e0000 */
[----:B------:R-:W-:Y:S02]  /*0750*/  HADD2.F32 R10, -RZ, R10.H1_H1 ;  /* 0x3000000aff0a7230 */ /* 0x000fe40000004100 */
[----:B------:R-:W-:Y:S01]  /*0760*/  FFMA R47, R7, R7, R42 ;  /* 0x00000007072f7223 */ /* 0x000fe2000000002a */
[----:B------:R-:W-:Y:S01]  /*0770*/  FFMA R46, R43, R43, R46 ;  /* 0x0000002b2b2e7223 */ /* 0x000fe2000000002e */
[----:B------:R-:W-:-:S02]  /*0780*/  HADD2.F32 R42, -RZ, R11.H0_H0 ;  /* 0x2000000bff2a7230 */ /* 0x000fc40000004100 */
[----:B------:R-:W-:Y:S01]  /*0790*/  FFMA R47, R10, R10, R47 ;  /* 0x0000000a0a2f7223 */ /* 0x000fe2000000002f */
[----:B------:R-:W-:Y:S01]  /*07a0*/  HADD2.F32 R11, -RZ, R11.H1_H1 ;  /* 0x3000000bff0b7230 */ /* 0x000fe20000004100 */
[----:B------:R-:W2:Y:S02]  /*07b0*/  SHFL.BFLY PT, R51, R46, 0x8, 0x1f ;  /* 0x0d001f002e337f89 */ /* 0x000ea400000e0000 */
[----:B------:R-:W-:Y:S01]  /*07c0*/  FFMA R48, R42, R42, R47 ;  /* 0x0000002a2a307223 */ /* 0x000fe2000000002f */
[----:B0-----:R-:W-:-:S03]  /*07d0*/  FADD R49, R44, R49 ;  /* 0x000000312c317221 */ /* 0x001fc60000000000 */
[----:B------:R-:W-:Y:S02]  /*07e0*/  FFMA R48, R11, R11, R48 ;  /* 0x0000000b0b307223 */ /* 0x000fe40000000030 */
[----:B------:R-:W0:Y:S04]  /*07f0*/  SHFL.BFLY PT, R44, R49, 0x4, 0x1f ;  /* 0x0c801f00312c7f89 */ /* 0x000e2800000e0000 */
[----:B------:R-:W3:Y:S01]  /*0800*/  SHFL.BFLY PT, R53, R48, 0x8, 0x1f ;  /* 0x0d001f0030357f89 */ /* 0x000ee200000e0000 */
[----:B-1----:R-:W-:-:S05]  /*0810*/  FADD R50, R45, R50 ;  /* 0x000000322d327221 */ /* 0x002fca0000000000 */
[----:B------:R-:W1:Y:S01]  /*0820*/  SHFL.BFLY PT, R47, R50, 0x4, 0x1f ;  /* 0x0c801f00322f7f89 */ /* 0x000e6200000e0000 */
[----:B--2---:R-:W-:-:S05]  /*0830*/  FADD R51, R46, R51 ;  /* 0x000000332e337221 */ /* 0x004fca0000000000 */
[----:B------:R-:W2:Y:S01]  /*0840*/  SHFL.BFLY PT, R54, R51, 0x4, 0x1f ;  /* 0x0c801f0033367f89 */ /* 0x000ea200000e0000 */
[----:B0-----:R-:W-:Y:S01]  /*0850*/  FADD R44, R49, R44 ;  /* 0x0000002c312c7221 */ /* 0x001fe20000000000 */
[----:B---3--:R-:W-:-:S04]  /*0860*/  FADD R55, R48, R53 ;  /* 0x0000003530377221 */ /* 0x008fc80000000000 */
        /* <DEDUP_REMOVED lines=15> */
[----:B---3--:R-:W-:-:S03]  /*0960*/  FADD R51, R48, R51 ;  /* 0x0000003330337221 */ /* 0x008fc60000000000 */
[----:B------:R-:W-:Y:S02]  /*0970*/  FADD R47, R46, c[0x0][0x178] ;  /* 0x00005e002e2f7621 */ /* 0x000fe40000000000 */
[----:B------:R-:W0:Y:S04]  /*0980*/  SHFL.BFLY PT, R46, R51, 0x1, 0x1f ;  /* 0x0c201f00332e7f89 */ /* 0x000e2800000e0000 */
[----:B------:R-:W3:Y:S01]  /*0990*/  MUFU.SQRT R47, R47 ;  /* 0x0000002f002f7308 */ /* 0x000ee20000002000 */
[----:B-1----:R-:W-:-:S04]  /*09a0*/  FADD R49, R52, R49 ;  /* 0x0000003134317221 */ /* 0x002fc80000000000 */
[----:B------:R-:W-:Y:S01]  /*09b0*/  FADD R49, R49, c[0x0][0x178] ;  /* 0x00005e0031317621 */ /* 0x000fe20000000000 */
[----:B--2---:R-:W-:-:S05]  /*09c0*/  FADD R44, R53, R44 ;  /* 0x0000002c352c7221 */ /* 0x004fca0000000000 */
[----:B------:R-:W1:Y:S01]  /*09d0*/  MUFU.SQRT R49, R49 ;  /* 0x0000003100317308 */ /* 0x000e620000002000 */
[----:B------:R-:W-:Y:S01]  /*09e0*/  FADD R44, R44, c[0x0][0x178] ;  /* 0x00005e002c2c7621 */ /* 0x000fe20000000000 */
[----:B---3--:R-:W-:-:S06]  /*09f0*/  FSETP.GT.AND P5, PT, R47, 8.50705917302346158658e+37, PT ;  /* 0x7e8000002f00780b */ /* 0x008fcc0003fa4000 */
[----:B------:R-:W2:Y:S01]  /*0a00*/  MUFU.SQRT R44, R44 ;  /* 0x0000002c002c7308 */ /* 0x000ea20000002000 */
[----:B------:R-:W-:Y:S01]  /*0a10*/  FSETP.GEU.AND P6, PT, R47, 1.175494350822287508e-38, PT ;  /* 0x008000002f00780b */ /* 0x000fe20003fce000 */
[----:B0-----:R-:W-:Y:S01]  /*0a20*/  FADD R46, R51, R46 ;  /* 0x0000002e332e7221 */ /* 0x001fe20000000000 */
[----:B------:R-:W-:-:S03]  /*0a30*/  MOV R52, 0x3e800000 ;  /* 0x3e80000000347802 */ /* 0x000fc60000000f00 */
[----:B------:R-:W-:Y:S01]  /*0a40*/  FADD R46, R46, c[0x0][0x178] ;  /* 0x00005e002e2e7621 */ /* 0x000fe20000000000 */
[----:B-1----:R-:W-:Y:S02]  /*0a50*/  FSETP.GT.AND P4, PT, R49, 8.50705917302346158658e+37, PT ;  /* 0x7e8000003100780b */ /* 0x002fe40003f84000 */
[----:B------:R-:W-:Y:S01]  /*0a60*/  FSEL R48, R52, 1, P5 ;  /* 0x3f80000034307808 */ /* 0x000fe20002800000 */
[----:B------:R-:W-:Y:S02]  /*0a70*/  @P5 FMUL R47, R47, 0.25 ;  /* 0x3e8000002f2f5820 */ /* 0x000fe40000400000 */
[----:B------:R-:W0:Y:S01]  /*0a80*/  MUFU.SQRT R46, R46 ;  /* 0x0000002e002e7308 */ /* 0x000e220000002000 */
[----:B------:R-:W-:Y:S01]  /*0a90*/  FSETP.GEU.AND P5, PT, R49, 1.175494350822287508e-38, PT ;  /* 0x008000003100780b */ /* 0x000fe20003fae000 */
[----:B------:R-:W-:Y:S01]  /*0aa0*/  @!P6 FMUL R47, R47, 16777216 ;  /* 0x4b8000002f2fe820 */ /* 0x000fe20000400000 */
[----:B------:R-:W-:Y:S01]  /*0ab0*/  @!P6 FMUL R48, R48, 16777216 ;  /* 0x4b8000003030e820 */ /* 0x000fe20000400000 */
[----:B--2---:R-:W-:-:S02]  /*0ac0*/  FSETP.GT.AND P6, PT, R44, 8.50705917302346158658e+37, PT ;  /* 0x7e8000002c00780b */ /* 0x004fc40003fc4000 */
[----:B------:R-:W-:Y:S02]  /*0ad0*/  FSEL R50, R52, 1, P4 ;  /* 0x3f80000034327808 */ /* 0x000fe40002000000 */
[----:B------:R-:W-:Y:S01]  /*0ae0*/  @P4 FMUL R49, R49, 0.25 ;  /* 0x3e80000031314820 */ /* 0x000fe20000400000 */
[----:B------:R-:W-:-:S05]  /*0af0*/  FSETP.GEU.AND P4, PT, R44, 1.175494350822287508e-38, PT ;  /* 0x008000002c00780b */ /* 0x000fca0003f8e000 */
[----:B------:R-:W-:Y:S01]  /*0b00*/  @!P5 FMUL R49, R49, 16777216 ;  /* 0x4b8000003131d820 */ /* 0x000fe20000400000 */
[----:B------:R-:W-:Y:S01]  /*0b10*/  @!P5 FMUL R50, R50, 16777216 ;  /* 0x4b8000003232d820 */ /* 0x000fe20000400000 */
[----:B0-----:R-:W-:Y:S01]  /*0b20*/  FSETP.GT.AND P5, PT, R46, 8.50705917302346158658e+37, PT ;  /* 0x7e8000002e00780b */ /* 0x001fe20003fa4000 */
[----:B------:R-:W-:Y:S01]  /*0b30*/  @P6 FMUL R44, R44, 0.25 ;  /* 0x3e8000002c2c6820 */ /* 0x000fe20000400000 */
[----:B------:R-:W-:Y:S02]  /*0b40*/  FSEL R45, R52, 1, P6 ;  /* 0x3f800000342d7808 */ /* 0x000fe40003000000 */
[----:B------:R-:W-:Y:S02]  /*0b50*/  FSETP.GEU.AND P6, PT, R46, 1.175494350822287508e-38, PT ;  /* 0x008000002e00780b */ /* 0x000fe40003fce000 */
[----:B------:R-:W-:Y:S01]  /*0b60*/  LOP3.LUT R53, R23, 0x7, R2, 0xf8, !PT ;  /* 0x0000000717357812 */ /* 0x000fe200078ef802 */
[----:B------:R-:W-:Y:S01]  /*0b70*/  @!P4 FMUL R44, R44, 16777216 ;  /* 0x4b8000002c2cc820 */ /* 0x000fe20000400000 */
[----:B------:R-:W-:Y:S01]  /*0b80*/  @!P4 FMUL R45, R45, 16777216 ;  /* 0x4b8000002d2dc820 */ /* 0x000fe20000400000 */
[----:B------:R-:W0:Y:S01]  /*0b90*/  MUFU.RCP R47, R47 ;  /* 0x0000002f002f7308 */ /* 0x000e220000001000 */
[----:B------:R-:W-:-:S03]  /*0ba0*/  ISETP.GE.U32.AND P4, PT, R53, 0xf80, PT ;  /* 0x00000f803500780c */ /* 0x000fc60003f86070 */
[----:B------:R-:W-:Y:S01]  /*0bb0*/  @P5 FMUL R46, R46, 0.25 ;  /* 0x3e8000002e2e5820 */ /* 0x000fe20000400000 */
[----:B------:R-:W-:-:S03]  /*0bc0*/  LOP3.LUT R23, R2, 0x1f, RZ, 0xc0, !PT ;  /* 0x0000001f02177812 */ /* 0x000fc600078ec0ff */
[----:B------:R-:W-:Y:S01]  /*0bd0*/  @!P6 FMUL R46, R46, 16777216 ;  /* 0x4b8000002e2ee820 */ /* 0x000fe20000400000 */
[----:B------:R-:W-:Y:S01]  /*0be0*/  ISETP.GE.U32.AND.EX P4, PT, R0, RZ, PT, P4 ;  /* 0x000000ff0000720c */ /* 0x000fe20003f86140 */
[----:B------:R-:W1:Y:S03]  /*0bf0*/  MUFU.RCP R49, R49 ;  /* 0x0000003100317308 */ /* 0x000e660000001000 */
[----:B------:R-:W-:Y:S02]  /*0c00*/  ISETP.LT.U32.AND P4, PT, R23, 0x8, !P4 ;  /* 0x000000081700780c */ /* 0x000fe40006781070 */
[----:B------:R-:W-:-:S03]  /*0c10*/  SHF.R.U32.HI R23, RZ, 0x2, R2 ;  /* 0x00000002ff177819 */ /* 0x000fc60000011602 */
[----:B------:R-:W2:Y:S01]  /*0c20*/  MUFU.RCP R46, R46 ;  /* 0x0000002e002e7308 */ /* 0x000ea20000001000 */
[----:B------:R-:W-:Y:S02]  /*0c30*/  LOP3.LUT R51, R23, 0x4, RZ, 0xc0, !PT ;  /* 0x0000000417337812 */ /* 0x000fe400078ec0ff */
[----:B------:R-:W-:-:S05]  /*0c40*/  FSEL R23, R52, 1, P5 ;  /* 0x3f80000034177808 */ /* 0x000fca0002800000 */
[----:B------:R-:W3:Y:S01]  /*0c50*/  MUFU.RCP R44, R44 ;  /* 0x0000002c002c7308 */ /* 0x000ee20000001000 */
[----:B0-----:R-:W-:Y:S01]  /*0c60*/  FMUL R54, R47, R48 ;  /* 0x000000302f367220 */ /* 0x001fe20000400000 */
[----:B------:R-:W-:Y:S01]  /*0c70*/  @!P6 FMUL R23, R23, 16777216 ;  /* 0x4b8000001717e820 */ /* 0x000fe20000400000 */
[----:B-1----:R-:W-:Y:S01]  /*0c80*/  FMUL R56, R49, R50 ;  /* 0x0000003231387220 */ /* 0x002fe20000400000 */
[----:B------:R-:W-:Y:S01]  /*0c90*/  IADD3 R22, P5, R22, c[0x0][0x168], RZ ;  /* 0x00005a0016167a10 */ /* 0x000fe20007fbe0ff */
[-C--:B------:R-:W-:Y:S01]  /*0ca0*/  FMUL R47, R26, R54.reuse ;  /* 0x000000361a2f7220 */ /* 0x080fe20000400000 */
[-C--:B------:R-:W-:Y:S01]  /*0cb0*/  FMUL R24, R24, R54.reuse ;  /* 0x0000003618187220 */ /* 0x080fe20000400000 */
[-C--:B------:R-:W-:Y:S01]  /*0cc0*/  FMUL R27, R27, R54.reuse ;  /* 0x000000361b1b7220 */ /* 0x080fe20000400000 */
[-C--:B------:R-:W-:Y:S01]  /*0cd0*/  FMUL R26, R25, R54.reuse ;  /* 0x00000036191a7220 */ /* 0x080fe20000400000 */
[-C--:B------:R-:W-:Y:S01]  /*0ce0*/  FMUL R29, R29, R54.reuse ;  /* 0x000000361d1d7220 */ /* 0x080fe20000400000 */
[-C--:B------:R-:W-:Y:S01]  /*0cf0*/  FMUL R28, R28, R54.reuse ;  /* 0x000000361c1c7220 */ /* 0x080fe20000400000 */
[-C--:B------:R-:W-:Y:S01]  /*0d00*/  FMUL R31, R31, R54.reuse ;  /* 0x000000361f1f7220 */ /* 0x080fe20000400000 */
[----:B------:R-:W-:Y:S01]  /*0d10*/  FMUL R30, R30, R54 ;  /* 0x000000361e1e7220 */ /* 0x000fe20000400000 */
[----:B--2---:R-:W-:Y:S01]  /*0d20*/  FMUL R55, R46, R23 ;  /* 0x000000172e377220 */ /* 0x004fe20000400000 */
[-C--:B------:R-:W-:Y:S01]  /*0d30*/  FMUL R25, R12, R56.reuse ;  /* 0x000000380c197220 */ /* 0x080fe20000400000 */
[-C--:B------:R-:W-:Y:S01]  /*0d40*/  FMUL R48, R15, R56.reuse ;  /* 0x000000380f307220 */ /* 0x080fe20000400000 */
[----:B---3--:R-:W-:Y:S01]  /*0d50*/  FMUL R52, R44, R45 ;  /* 0x0000002d2c347220 */ /* 0x008fe20000400000 */
[-C--:B------:R-:W-:Y:S01]  /*0d60*/  FMUL R44, R14, R56.reuse ;  /* 0x000000380e2c7220 */ /* 0x080fe20000400000 */
[----:B------:R-:W-:Y:S01]  /*0d70*/  FMUL R45, R13, R56 ;  /* 0x000000380d2d7220 */ /* 0x000fe20000400000 */
[----:B------:R-:W-:Y:S01]  /*0d80*/  IADD3.X R23, R21, c[0x0][0x16c], RZ, P5, !PT ;  /* 0x00005b0015177a10 */ /* 0x000fe20002ffe4ff */
[-C--:B------:R-:W-:Y:S01]  /*0d90*/  FMUL R21, R4, R55.reuse ;  /* 0x0000003704157220 */ /* 0x080fe20000400000 */
[----:B------:R-:W-:Y:S01]  /*0da0*/  F2FP.PACK_AB R12, R47, R24 ;  /* 0x000000182f0c723e */ /* 0x000fe200000000ff */
[----:B------:R-:W-:Y:S01]  /*0db0*/  FMUL R8, R8, R55 ;  /* 0x0000003708087220 */ /* 0x000fe20000400000 */
[----:B------:R-:W-:-:S02]  /*0dc0*/  F2FP.PACK_AB R13, R26, R27 ;  /* 0x0000001b1a0d723e */ /* 0x000fc400000000ff */
[----:B------:R-:W-:Y:S02]  /*0dd0*/  F2FP.PACK_AB R14, R28, R29 ;  /* 0x0000001d1c0e723e */ /* 0x000fe400000000ff */
[----:B------:R-:W-:Y:S01]  /*0de0*/  F2FP.PACK_AB R15, R30, R31 ;  /* 0x0000001f1e0f723e */ /* 0x000fe200000000ff */
[-C--:B------:R-:W-:Y:S01]  /*0df0*/  FMUL R49, R38, R52.reuse ;  /* 0x0000003426317220 */ /* 0x080fe20000400000 */
[-C--:B------:R-:W-:Y:S01]  /*0e00*/  FMUL R38, R5, R52.reuse ;  /* 0x0000003405267220 */ /* 0x080fe20000400000 */
[----:B------:R-:W-:Y:S01]  /*0e10*/  FMUL R37, R37, R52 ;  /* 0x0000003425257220 */ /* 0x000fe20000400000 */
[-C--:B------:R-:W-:Y:S01]  /*0e20*/  FMUL R9, R9, R55.reuse ;  /* 0x0000003709097220 */ /* 0x080fe20000400000 */
[----:B------:R-:W-:Y:S01]  /*0e30*/  FMUL R40, R40, R55 ;  /* 0x0000003728287220 */ /* 0x000fe20000400000 */
[-C--:B------:R-:W-:Y:S01]  /*0e40*/  FMUL R32, R32, R56.reuse ;  /* 0x0000003820207220 */ /* 0x080fe20000400000 */
[-C--:B------:R-:W-:Y:S01]  /*0e50*/  FMUL R34, R34, R56.reuse ;  /* 0x0000003822227220 */ /* 0x080fe20000400000 */
[-C--:B------:R-:W-:Y:S01]  /*0e60*/  FMUL R33, R33, R56.reuse ;  /* 0x0000003821217220 */ /* 0x080fe20000400000 */
[----:B------:R-:W-:Y:S01]  /*0e70*/  FMUL R35, R35, R56 ;  /* 0x0000003823237220 */ /* 0x000fe20000400000 */
[-C--:B------:R-:W-:Y:S01]  /*0e80*/  FMUL R46, R6, R52.reuse ;  /* 0x00000034062e7220 */ /* 0x080fe20000400000 */
[-C--:B------:R-:W-:Y:S01]  /*0e90*/  FMUL R39, R39, R52.reuse ;  /* 0x0000003427277220 */ /* 0x080fe20000400000 */
[----:B------:R-:W-:Y:S01]  /*0ea0*/  @!P3 STG.E.128 [R22.64], R12 ;  /* 0x0000000c1600b986 */ /* 0x000fe2000c101d04 */
[----:B------:R-:W-:Y:S01]  /*0eb0*/  F2FP.PACK_AB R28, R8, R21 ;  /* 0x00000015081c723e */ /* 0x000fe200000000ff */
[-C--:B------:R-:W-:Y:S01]  /*0ec0*/  FMUL R36, R36, R52.reuse ;  /* 0x0000003424247220 */ /* 0x080fe20000400000 */
[-C--:B------:R-:W-:Y:S01]  /*0ed0*/  FMUL R41, R41, R52.reuse ;  /* 0x0000003429297220 */ /* 0x080fe20000400000 */
[----:B------:R-:W-:Y:S01]  /*0ee0*/  FMUL R50, R43, R52 ;  /* 0x000000342b327220 */ /* 0x000fe20000400000 */
[-C--:B------:R-:W-:Y:S01]  /*0ef0*/  FMUL R42, R42, R55.reuse ;  /* 0x000000372a2a7220 */ /* 0x080fe20000400000 */
[-C--:B------:R-:W-:Y:S01]  /*0f00*/  FMUL R11, R11, R55.reuse ;  /* 0x000000370b0b7220 */ /* 0x080fe20000400000 */
[----:B------:R-:W-:Y:S01]  /*0f10*/  IADD3 R8, P3, R17, c[0x0][0x168], RZ ;  /* 0x00005a0011087a10 */ /* 0x000fe20007f7e0ff */
[-C--:B------:R-:W-:Y:S01]  /*0f20*/  FMUL R24, R7, R55.reuse ;  /* 0x0000003707187220 */ /* 0x080fe20000400000 */
[----:B------:R-:W-:Y:S01]  /*0f30*/  FMUL R27, R10, R55 ;  /* 0x000000370a1b7220 */ /* 0x000fe20000400000 */
[----:B------:R-:W-:-:S02]  /*0f40*/  IADD3 R20, P5, R20, c[0x0][0x168], RZ ;  /* 0x00005a0014147a10 */ /* 0x000fc40007fbe0ff */
[----:B------:R-:W-:Y:S02]  /*0f50*/  IADD3 R10, P6, R19, c[0x0][0x168], RZ ;  /* 0x00005a00130a7a10 */ /* 0x000fe40007fde0ff */
[----:B------:R-:W-:Y:S02]  /*0f60*/  F2FP.PACK_AB R37, R37, R38 ;  /* 0x000000262525723e */ /* 0x000fe400000000ff */
[----:B------:R-:W-:Y:S02]  /*0f70*/  F2FP.PACK_AB R29, R40, R9 ;  /* 0x00000009281d723e */ /* 0x000fe400000000ff */
[----:B------:R-:W-:Y:S02]  /*0f80*/  F2FP.PACK_AB R4, R25, R32 ;  /* 0x000000201904723e */ /* 0x000fe400000000ff */
[----:B------:R-:W-:Y:S02]  /*0f90*/  F2FP.PACK_AB R5, R33, R34 ;  /* 0x000000222105723e */ /* 0x000fe400000000ff */
[----:B------:R-:W-:-:S02]  /*0fa0*/  F2FP.PACK_AB R6, R45, R44 ;  /* 0x0000002c2d06723e */ /* 0x000fc400000000ff */
[----:B------:R-:W-:Y:S02]  /*0fb0*/  F2FP.PACK_AB R7, R35, R48 ;  /* 0x000000302307723e */ /* 0x000fe400000000ff */
[----:B------:R-:W-:Y:S02]  /*0fc0*/  F2FP.PACK_AB R38, R39, R46 ;  /* 0x0000002e2726723e */ /* 0x000fe400000000ff */
[----:B------:R-:W-:Y:S02]  /*0fd0*/  IADD3.X R9, R3, c[0x0][0x16c], RZ, P3, !PT ;  /* 0x00005b0003097a10 */ /* 0x000fe40001ffe4ff */
[----:B------:R-:W-:Y:S02]  /*0fe0*/  F2FP.PACK_AB R36, R49, R36 ;  /* 0x000000243124723e */ /* 0x000fe400000000ff */
[----:B------:R-:W-:Y:S02]  /*0ff0*/  F2FP.PACK_AB R39, R50, R41 ;  /* 0x000000293227723e */ /* 0x000fe400000000ff */
[----:B------:R-:W-:-:S02]  /*1000*/  IADD3.X R21, R16, c[0x0][0x16c], RZ, P5, !PT ;  /* 0x00005b0010157a10 */ /* 0x000fc40002ffe4ff */
[----:B------:R-:W-:Y:S02]  /*1010*/  F2FP.PACK_AB R31, R11, R42 ;  /* 0x0000002a0b1f723e */ /* 0x000fe400000000ff */
[----:B------:R-:W-:Y:S02]  /*1020*/  F2FP.PACK_AB R30, R27, R24 ;  /* 0x000000181b1e723e */ /* 0x000fe400000000ff */
[----:B------:R-:W-:Y:S01]  /*1030*/  IADD3.X R11, R18, c[0x0][0x16c], RZ, P6, !PT ;  /* 0x00005b00120b7a10 */ /* 0x000fe200037fe4ff */
[----:B------:R-:W-:Y:S04]  /*1040*/  @!P2 STG.E.128 [R8.64], R4 ;  /* 0x000000040800a986 */ /* 0x000fe8000c101d04 */
[----:B------:R-:W-:Y:S04]  /*1050*/  @!P1 STG.E.128 [R20.64], R36 ;  /* 0x0000002414009986 */ /* 0x000fe8000c101d04 */
[----:B------:R-:W-:Y:S04]  /*1060*/  STS [R51], R54 ;  /* 0x0000003633007388 */ /* 0x000fe80000000800 */
[----:B------:R-:W-:Y:S04]  /*1070*/  STS [R51+0x8], R56 ;  /* 0x0000083833007388 */ /* 0x000fe80000000800 */
[----:B------:R-:W-:Y:S04]  /*1080*/  STS [R51+0x10], R52 ;  /* 0x0000103433007388 */ /* 0x000fe80000000800 */
[----:B------:R-:W-:Y:S04]  /*1090*/  STS [R51+0x18], R55 ;  /* 0x0000183733007388 */ /* 0x000fe80000000800 */
[----:B------:R-:W-:Y:S04]  /*10a0*/  @!P0 STG.E.128 [R10.64], R28 ;  /* 0x0000001c0a008986 */ /* 0x000fe8000c101d04 */
[----:B------:R-:W-:Y:S06]  /*10b0*/  BAR.SYNC 0x0 ;  /* 0x0000000000007b1d */ /* 0x000fec0000000000 */
[----:B------:R-:W-:Y:S05]  /*10c0*/  @!P4 EXIT ;  /* 0x000000000000c94d */ /* 0x000fea0003800000 */
[----:B------:R-:W-:Y:S02]  /*10d0*/  LOP3.LUT R4, R2, 0x7, RZ, 0xc0, !PT ;  /* 0x0000000702047812 */ /* 0x000fe400078ec0ff */
[----:B------:R-:W-:-:S03]  /*10e0*/  LEA R2, P0, R53, c[0x0][0x170], 0x2 ;  /* 0x00005c0035027a11 */ /* 0x000fc600078010ff */
[----:B------:R-:W0:Y:S01]  /*10f0*/  LDS R5, [R4.X4] ;  /* 0x0000000004057984 */ /* 0x000e220000004800 */
[----:B------:R-:W-:-:S05]  /*1100*/  LEA.HI.X R3, R53, c[0x0][0x174], R0, 0x2, P0 ;  /* 0x00005d0035037a11 */ /* 0x000fca00000f1400 */
[----:B0-----:R-:W-:Y:S01]  /*1110*/  STG.E [R2.64], R5 ;  /* 0x0000000502007986 */ /* 0x001fe2000c101904 */
[----:B------:R-:W-:Y:S05]  /*1120*/  EXIT ;  /* 0x000000000000794d */ /* 0x000fea0003800000 */
.L_x_0:
[----:B------:R-:W-:-:S00]  /*1130*/  BRA `(.L_x_0) ;  /* 0xfffffff000007947 */ /* 0x000fc0000383ffff */
[----:B------:R-:W-:-:S00]  /*1140*/  NOP ;  /* 0x0000000000007918 */ /* 0x000fc00000000000 */
        /* <DEDUP_REMOVED lines=11> */
.L_x_1:


//--------------------- .nv.global.init           --------------------------
	.section	.nv.global.init,"aw",@progbits
.nv.global.init:
	.type		_$_str,@object
	.size		_$_str,(_$_str_$_2 - _$_str)
_$_str:
        /*0000*/ 	.byte	0x5f, 0x5f, 0x43, 0x55, 0x44, 0x41, 0x5f, 0x46, 0x54, 0x5a, 0x00
	.type		_$_str_$_2,@object
	.size		_$_str_$_2,(.L_1 - _$_str_$_2)
_$_str_$_2:
        /*000b*/ 	.byte	0x5f, 0x5f, 0x43, 0x55, 0x44, 0x41, 0x5f, 0x50, 0x52, 0x45, 0x43, 0x5f, 0x53, 0x51, 0x52, 0x54
        /*001b*/ 	.byte	0x00
.L_1:


//--------------------- .nv.shared.l2norm_fwd_kernel --------------------------
	.section	.nv.shared.l2norm_fwd_kernel,"aw",@nobits
	.align	16
